//
// Generated by NVIDIA NVVM Compiler
//
// Compiler Build ID: CL-36424714
// Cuda compilation tools, release 13.0, V13.0.88
// Based on NVVM 20.0.0
//

.version 9.0
.target sm_100
.address_size 64

	// .globl	_Z9matrixMulPKfS0_Pfiii

.visible .entry _Z9matrixMulPKfS0_Pfiii(
	.param .u64 .ptr .align 1 _Z9matrixMulPKfS0_Pfiii_param_0,
	.param .u64 .ptr .align 1 _Z9matrixMulPKfS0_Pfiii_param_1,
	.param .u64 .ptr .align 1 _Z9matrixMulPKfS0_Pfiii_param_2,
	.param .u32 _Z9matrixMulPKfS0_Pfiii_param_3,
	.param .u32 _Z9matrixMulPKfS0_Pfiii_param_4,
	.param .u32 _Z9matrixMulPKfS0_Pfiii_param_5
)
{
	.reg .pred 	%p<13>;
	.reg .b32 	%r<41>;
	.reg .b32 	%f<68>;
	.reg .b64 	%rd<53>;

	ld.param.u64 	%rd7, [_Z9matrixMulPKfS0_Pfiii_param_0];
	ld.param.u64 	%rd8, [_Z9matrixMulPKfS0_Pfiii_param_1];
	ld.param.u64 	%rd6, [_Z9matrixMulPKfS0_Pfiii_param_2];
	ld.param.u32 	%r20, [_Z9matrixMulPKfS0_Pfiii_param_3];
	ld.param.u32 	%r18, [_Z9matrixMulPKfS0_Pfiii_param_4];
	ld.param.u32 	%r19, [_Z9matrixMulPKfS0_Pfiii_param_5];
	cvta.to.global.u64 	%rd1, %rd8;
	cvta.to.global.u64 	%rd2, %rd7;
	mov.u32 	%r21, %ctaid.y;
	mov.u32 	%r22, %ntid.y;
	mov.u32 	%r23, %tid.y;
	mad.lo.s32 	%r1, %r21, %r22, %r23;
	mov.u32 	%r24, %ctaid.x;
	mov.u32 	%r25, %ntid.x;
	mov.u32 	%r26, %tid.x;
	mad.lo.s32 	%r2, %r24, %r25, %r26;
	setp.ge.s32 	%p1, %r1, %r20;
	setp.ge.s32 	%p2, %r2, %r19;
	or.pred  	%p3, %p1, %p2;
	@%p3 bra 	$L__BB0_14;
	setp.lt.s32 	%p4, %r18, 1;
	mov.f32 	%f67, 0f00000000;
	@%p4 bra 	$L__BB0_13;
	mul.lo.s32 	%r3, %r18, %r1;
	and.b32  	%r4, %r18, 7;
	setp.lt.u32 	%p5, %r18, 8;
	mov.f32 	%f67, 0f00000000;
	mov.b32 	%r39, 0;
	@%p5 bra 	$L__BB0_5;
	and.b32  	%r39, %r18, 2147483640;
	neg.s32 	%r37, %r39;
	shl.b32 	%r7, %r19, 3;
	mul.wide.u32 	%rd9, %r3, 4;
	add.s64 	%rd10, %rd9, %rd2;
	add.s64 	%rd52, %rd10, 16;
	mov.f32 	%f67, 0f00000000;
	mul.wide.s32 	%rd13, %r19, 4;
	mov.u32 	%r36, %r2;
$L__BB0_4:
	.pragma "nounroll";
	ld.global.f32 	%f17, [%rd52+-16];
	mul.wide.s32 	%rd11, %r36, 4;
	add.s64 	%rd12, %rd1, %rd11;
	ld.global.f32 	%f18, [%rd12];
	fma.rn.f32 	%f19, %f17, %f18, %f67;
	ld.global.f32 	%f20, [%rd52+-12];
	add.s64 	%rd14, %rd12, %rd13;
	ld.global.f32 	%f21, [%rd14];
	fma.rn.f32 	%f22, %f20, %f21, %f19;
	ld.global.f32 	%f23, [%rd52+-8];
	add.s64 	%rd15, %rd14, %rd13;
	ld.global.f32 	%f24, [%rd15];
	fma.rn.f32 	%f25, %f23, %f24, %f22;
	ld.global.f32 	%f26, [%rd52+-4];
	add.s64 	%rd16, %rd15, %rd13;
	ld.global.f32 	%f27, [%rd16];
	fma.rn.f32 	%f28, %f26, %f27, %f25;
	ld.global.f32 	%f29, [%rd52];
	add.s64 	%rd17, %rd16, %rd13;
	ld.global.f32 	%f30, [%rd17];
	fma.rn.f32 	%f31, %f29, %f30, %f28;
	ld.global.f32 	%f32, [%rd52+4];
	add.s64 	%rd18, %rd17, %rd13;
	ld.global.f32 	%f33, [%rd18];
	fma.rn.f32 	%f34, %f32, %f33, %f31;
	ld.global.f32 	%f35, [%rd52+8];
	add.s64 	%rd19, %rd18, %rd13;
	ld.global.f32 	%f36, [%rd19];
	fma.rn.f32 	%f37, %f35, %f36, %f34;
	ld.global.f32 	%f38, [%rd52+12];
	add.s64 	%rd20, %rd19, %rd13;
	ld.global.f32 	%f39, [%rd20];
	fma.rn.f32 	%f67, %f38, %f39, %f37;
	add.s32 	%r37, %r37, 8;
	add.s32 	%r36, %r36, %r7;
	add.s64 	%rd52, %rd52, 32;
	setp.ne.s32 	%p6, %r37, 0;
	@%p6 bra 	$L__BB0_4;
$L__BB0_5:
	setp.eq.s32 	%p7, %r4, 0;
	@%p7 bra 	$L__BB0_13;
	and.b32  	%r13, %r18, 3;
	setp.lt.u32 	%p8, %r4, 4;
	@%p8 bra 	$L__BB0_8;
	add.s32 	%r28, %r39, %r3;
	mul.wide.u32 	%rd21, %r28, 4;
	add.s64 	%rd22, %rd2, %rd21;
	ld.global.f32 	%f41, [%rd22];
	mad.lo.s32 	%r29, %r39, %r19, %r2;
	mul.wide.s32 	%rd23, %r29, 4;
	add.s64 	%rd24, %rd1, %rd23;
	ld.global.f32 	%f42, [%rd24];
	fma.rn.f32 	%f43, %f41, %f42, %f67;
	cvt.u64.u32 	%rd25, %r3;
	cvt.u64.u32 	%rd26, %r39;
	add.s64 	%rd27, %rd26, %rd25;
	shl.b64 	%rd28, %rd27, 2;
	add.s64 	%rd29, %rd2, %rd28;
	ld.global.f32 	%f44, [%rd29+4];
	mul.wide.s32 	%rd30, %r19, 4;
	add.s64 	%rd31, %rd24, %rd30;
	ld.global.f32 	%f45, [%rd31];
	fma.rn.f32 	%f46, %f44, %f45, %f43;
	ld.global.f32 	%f47, [%rd29+8];
	add.s64 	%rd32, %rd31, %rd30;
	ld.global.f32 	%f48, [%rd32];
	fma.rn.f32 	%f49, %f47, %f48, %f46;
	ld.global.f32 	%f50, [%rd29+12];
	add.s64 	%rd33, %rd32, %rd30;
	ld.global.f32 	%f51, [%rd33];
	fma.rn.f32 	%f67, %f50, %f51, %f49;
	add.s32 	%r39, %r39, 4;
$L__BB0_8:
	setp.eq.s32 	%p9, %r13, 0;
	@%p9 bra 	$L__BB0_13;
	setp.eq.s32 	%p10, %r13, 1;
	@%p10 bra 	$L__BB0_11;
	add.s32 	%r30, %r39, %r3;
	mul.wide.u32 	%rd34, %r30, 4;
	add.s64 	%rd35, %rd2, %rd34;
	ld.global.f32 	%f53, [%rd35];
	mad.lo.s32 	%r31, %r39, %r19, %r2;
	mul.wide.s32 	%rd36, %r31, 4;
	add.s64 	%rd37, %rd1, %rd36;
	ld.global.f32 	%f54, [%rd37];
	fma.rn.f32 	%f55, %f53, %f54, %f67;
	cvt.u64.u32 	%rd38, %r3;
	cvt.u64.u32 	%rd39, %r39;
	add.s64 	%rd40, %rd39, %rd38;
	shl.b64 	%rd41, %rd40, 2;
	add.s64 	%rd42, %rd2, %rd41;
	ld.global.f32 	%f56, [%rd42+4];
	mul.wide.s32 	%rd43, %r19, 4;
	add.s64 	%rd44, %rd37, %rd43;
	ld.global.f32 	%f57, [%rd44];
	fma.rn.f32 	%f67, %f56, %f57, %f55;
	add.s32 	%r39, %r39, 2;
$L__BB0_11:
	and.b32  	%r32, %r18, 1;
	setp.eq.b32 	%p11, %r32, 1;
	not.pred 	%p12, %p11;
	@%p12 bra 	$L__BB0_13;
	add.s32 	%r33, %r39, %r3;
	mul.wide.u32 	%rd45, %r33, 4;
	add.s64 	%rd46, %rd2, %rd45;
	ld.global.f32 	%f58, [%rd46];
	mad.lo.s32 	%r34, %r39, %r19, %r2;
	mul.wide.s32 	%rd47, %r34, 4;
	add.s64 	%rd48, %rd1, %rd47;
	ld.global.f32 	%f59, [%rd48];
	fma.rn.f32 	%f67, %f58, %f59, %f67;
$L__BB0_13:
	mad.lo.s32 	%r35, %r19, %r1, %r2;
	cvta.to.global.u64 	%rd49, %rd6;
	mul.wide.s32 	%rd50, %r35, 4;
	add.s64 	%rd51, %rd49, %rd50;
	st.global.f32 	[%rd51], %f67;
$L__BB0_14:
	ret;

}


// ===== COMPILED SASS (sm_100) =====

	.target	sm_100

	.elftype	@"ET_EXEC"


//--------------------- .note.nv.tkinfo           --------------------------
	.section	.note.nv.tkinfo,"",@"SHT_NOTE"
	.sectionflags	@"SHF_NOTE_NV_TKINFO"
	.tkinfo
        /*0018*/ 	.word	0x00000002
        /*0030*/ 	.string	""
        /*0030*/ 	.string	"ptxas"
        /*0030*/ 	.string	"Cuda compilation tools, release 13.0, V13.0.88"
        /*0030*/ 	.string	"Build cuda_13.0.r13.0/compiler.36424714_0"
        /*0030*/ 	.string	"-arch sm_100 -m 64 "



//--------------------- .note.nv.cuinfo           --------------------------
	.section	.note.nv.cuinfo,"",@"SHT_NOTE"
	.sectionflags	@"SHF_NOTE_NV_CUINFO"
        /*0018*/ 	.short	0x0002
        /*001a*/ 	.short	0x0064
        /*001c*/ 	.short	0x0082
	.zero		2


//--------------------- .nv.info                  --------------------------
	.section	.nv.info,"",@"SHT_CUDA_INFO"
	.align	4


	//----- nvinfo : EIATTR_REGCOUNT
	.align		4
        /*0000*/ 	.byte	0x04, 0x2f
        /*0002*/ 	.short	(.L_1 - .L_0)
	.align		4
.L_0:
        /*0004*/ 	.word	index@(_Z9matrixMulPKfS0_Pfiii)
        /*0008*/ 	.word	0x00000020


	//----- nvinfo : EIATTR_FRAME_SIZE
	.align		4
.L_1:
        /*000c*/ 	.byte	0x04, 0x11
        /*000e*/ 	.short	(.L_3 - .L_2)
	.align		4
.L_2:
        /*0010*/ 	.word	index@(_Z9matrixMulPKfS0_Pfiii)
        /*0014*/ 	.word	0x00000000


	//----- nvinfo : EIATTR_MIN_STACK_SIZE
	.align		4
.L_3:
        /*0018*/ 	.byte	0x04, 0x12
        /*001a*/ 	.short	(.L_5 - .L_4)
	.align		4
.L_4:
        /*001c*/ 	.word	index@(_Z9matrixMulPKfS0_Pfiii)
        /*0020*/ 	.word	0x00000000
.L_5:


//--------------------- .nv.compat                --------------------------
	.section	.nv.compat,"",@"SHT_CUDA_COMPAT_INFO"
	.align	4
        /*0000*/ 	.byte	0x02, 0x09, 0x00, 0x00, 0x02, 0x02, 0x01, 0x00, 0x02, 0x05, 0x05, 0x00, 0x03, 0x07, 0x01, 0x01
        /*0010*/ 	.byte	0x02, 0x03, 0x00, 0x00, 0x02, 0x06, 0x01, 0x00, 0x04, 0x0b, 0x08, 0x00, 0x09, 0x00, 0x00, 0x00
        /*0020*/ 	.byte	0x00, 0x00, 0x00, 0x00


//--------------------- .nv.info._Z9matrixMulPKfS0_Pfiii --------------------------
	.section	.nv.info._Z9matrixMulPKfS0_Pfiii,"",@"SHT_CUDA_INFO"
	.sectionflags	@""
	.align	4


	//----- nvinfo : EIATTR_CUDA_API_VERSION
	.align		4
        /*0000*/ 	.byte	0x04, 0x37
        /*0002*/ 	.short	(.L_7 - .L_6)
.L_6:
        /*0004*/ 	.word	0x00000082


	//----- nvinfo : EIATTR_KPARAM_INFO
	.align		4
.L_7:
        /*0008*/ 	.byte	0x04, 0x17
        /*000a*/ 	.short	(.L_9 - .L_8)
.L_8:
        /*000c*/ 	.word	0x00000000
        /*0010*/ 	.short	0x0005
        /*0012*/ 	.short	0x0020
        /*0014*/ 	.byte	0x00, 0xf0, 0x11, 0x00


	//----- nvinfo : EIATTR_KPARAM_INFO
	.align		4
.L_9:
        /*0018*/ 	.byte	0x04, 0x17
        /*001a*/ 	.short	(.L_11 - .L_10)
.L_10:
        /*001c*/ 	.word	0x00000000
        /*0020*/ 	.short	0x0004
        /*0022*/ 	.short	0x001c
        /*0024*/ 	.byte	0x00, 0xf0, 0x11, 0x00


	//----- nvinfo : EIATTR_KPARAM_INFO
	.align		4
.L_11:
        /*0028*/ 	.byte	0x04, 0x17
        /*002a*/ 	.short	(.L_13 - .L_12)
.L_12:
        /*002c*/ 	.word	0x00000000
        /*0030*/ 	.short	0x0003
        /*0032*/ 	.short	0x0018
        /*0034*/ 	.byte	0x00, 0xf0, 0x11, 0x00


	//----- nvinfo : EIATTR_KPARAM_INFO
	.align		4
.L_13:
        /*0038*/ 	.byte	0x04, 0x17
        /*003a*/ 	.short	(.L_15 - .L_14)
.L_14:
        /*003c*/ 	.word	0x00000000
        /*0040*/ 	.short	0x0002
        /*0042*/ 	.short	0x0010
        /*0044*/ 	.byte	0x00, 0xf5, 0x21, 0x00


	//----- nvinfo : EIATTR_KPARAM_INFO
	.align		4
.L_15:
        /*0048*/ 	.byte	0x04, 0x17
        /*004a*/ 	.short	(.L_17 - .L_16)
.L_16:
        /*004c*/ 	.word	0x00000000
        /*0050*/ 	.short	0x0001
        /*0052*/ 	.short	0x0008
        /*0054*/ 	.byte	0x00, 0xf5, 0x21, 0x00


	//----- nvinfo : EIATTR_KPARAM_INFO
	.align		4
.L_17:
        /*0058*/ 	.byte	0x04, 0x17
        /*005a*/ 	.short	(.L_19 - .L_18)
.L_18:
        /*005c*/ 	.word	0x00000000
        /*0060*/ 	.short	0x0000
        /*0062*/ 	.short	0x0000
        /*0064*/ 	.byte	0x00, 0xf5, 0x21, 0x00


	//----- nvinfo : EIATTR_SPARSE_MMA_MASK
	.align		4
.L_19:
        /*0068*/ 	.byte	0x03, 0x50
        /*006a*/ 	.short	0x0000


	//----- nvinfo : EIATTR_MAXREG_COUNT
	.align		4
        /*006c*/ 	.byte	0x03, 0x1b
        /*006e*/ 	.short	0x00ff


	//----- nvinfo : EIATTR_MERCURY_ISA_VERSION
	.align		4
        /*0070*/ 	.byte	0x03, 0x5f
        /*0072*/ 	.short	0x0101


	//----- nvinfo : EIATTR_VRC_CTA_INIT_COUNT
	.align		4
        /*0074*/ 	.byte	0x02, 0x4a
	.zero		1
	.zero		1


	//----- nvinfo : EIATTR_EXIT_INSTR_OFFSETS
	.align		4
        /*0078*/ 	.byte	0x04, 0x1c
        /*007a*/ 	.short	(.L_21 - .L_20)


	//   ....[0]....
.L_20:
        /*007c*/ 	.word	0x000000d0


	//   ....[1]....
        /*0080*/ 	.word	0x000008f0


	//----- nvinfo : EIATTR_CBANK_PARAM_SIZE
	.align		4
.L_21:
        /*0084*/ 	.byte	0x03, 0x19
        /*0086*/ 	.short	0x0024


	//----- nvinfo : EIATTR_PARAM_CBANK
	.align		4
        /*0088*/ 	.byte	0x04, 0x0a
        /*008a*/ 	.short	(.L_23 - .L_22)
	.align		4
.L_22:
        /*008c*/ 	.word	index@(.nv.constant0._Z9matrixMulPKfS0_Pfiii)
        /*0090*/ 	.short	0x0380
        /*0092*/ 	.short	0x0024


	//----- nvinfo : EIATTR_SW_WAR
	.align		4
.L_23:
        /*0094*/ 	.byte	0x04, 0x36
        /*0096*/ 	.short	(.L_25 - .L_24)
.L_24:
        /*0098*/ 	.word	0x00000008
.L_25:


//--------------------- .nv.callgraph             --------------------------
	.section	.nv.callgraph,"",@"SHT_CUDA_CALLGRAPH"
	.align	4
	.sectionentsize	8
	.align		4
        /*0000*/ 	.word	0x00000000
	.align		4
        /*0004*/ 	.word	0xffffffff
	.align		4
        /*0008*/ 	.word	0x00000000
	.align		4
        /*000c*/ 	.word	0xfffffffe
	.align		4
        /*0010*/ 	.word	0x00000000
	.align		4
        /*0014*/ 	.word	0xfffffffd
	.align		4
        /*0018*/ 	.word	0x00000000
	.align		4
        /*001c*/ 	.word	0xfffffffc


//--------------------- .text._Z9matrixMulPKfS0_Pfiii --------------------------
	.section	.text._Z9matrixMulPKfS0_Pfiii,"ax",@progbits
	.align	128
        .global         _Z9matrixMulPKfS0_Pfiii
        .type           _Z9matrixMulPKfS0_Pfiii,@function
        .size           _Z9matrixMulPKfS0_Pfiii,(.L_x_5 - _Z9matrixMulPKfS0_Pfiii)
        .other          _Z9matrixMulPKfS0_Pfiii,@"STO_CUDA_ENTRY STV_DEFAULT"
_Z9matrixMulPKfS0_Pfiii:
.text._Z9matrixMulPKfS0_Pfiii:
[----:B------:R-:W-:Y:S01]  /*0000*/  LDC R1, c[0x0][0x37c] ;  /* 0x0000df00ff017b82 */ /* 0x000fe20000000800 */
[----:B------:R-:W0:Y:S07]  /*0010*/  S2R R5, SR_TID.X ;  /* 0x0000000000057919 */ /* 0x000e2e0000002100 */
[----:B------:R-:W1:Y:S01]  /*0020*/  LDC R16, c[0x0][0x364] ;  /* 0x0000d900ff107b82 */ /* 0x000e620000000800 */
[----:B------:R-:W2:Y:S01]  /*0030*/  LDCU UR6, c[0x0][0x398] ;  /* 0x00007300ff0677ac */ /* 0x000ea20008000800 */
[----:B------:R-:W1:Y:S06]  /*0040*/  S2R R3, SR_TID.Y ;  /* 0x0000000000037919 */ /* 0x000e6c0000002200 */
[----:B------:R-:W0:Y:S08]  /*0050*/  S2UR UR5, SR_CTAID.X ;  /* 0x00000000000579c3 */ /* 0x000e300000002500 */
[----:B------:R-:W0:Y:S08]  /*0060*/  LDC R0, c[0x0][0x360] ;  /* 0x0000d800ff007b82 */ /* 0x000e300000000800 */
[----:B------:R-:W1:Y:S08]  /*0070*/  S2UR UR4, SR_CTAID.Y ;  /* 0x00000000000479c3 */ /* 0x000e700000002600 */
[----:B------:R-:W3:Y:S01]  /*0080*/  LDC R17, c[0x0][0x3a0] ;  /* 0x0000e800ff117b82 */ /* 0x000ee20000000800 */
[----:B0-----:R-:W-:-:S02]  /*0090*/  IMAD R0, R0, UR5, R5 ;  /* 0x0000000500007c24 */ /* 0x001fc4000f8e0205 */
[----:B-1----:R-:W-:-:S03]  /*00a0*/  IMAD R16, R16, UR4, R3 ;  /* 0x0000000410107c24 */ /* 0x002fc6000f8e0203 */
[----:B---3--:R-:W-:-:S04]  /*00b0*/  ISETP.GE.AND P0, PT, R0, R17, PT ;  /* 0x000000110000720c */ /* 0x008fc80003f06270 */
[----:B--2---:R-:W-:-:S13]  /*00c0*/  ISETP.GE.OR P0, PT, R16, UR6, P0 ;  /* 0x0000000610007c0c */ /* 0x004fda0008706670 */
[----:B------:R-:W-:Y:S05]  /*00d0*/  @P0 EXIT ;  /* 0x000000000000094d */ /* 0x000fea0003800000 */
[----:B------:R-:W0:Y:S01]  /*00e0*/  LDC R19, c[0x0][0x39c] ;  /* 0x0000e700ff137b82 */ /* 0x000e220000000800 */
[----:B------:R-:W1:Y:S01]  /*00f0*/  LDCU.64 UR4, c[0x0][0x358] ;  /* 0x00006b00ff0477ac */ /* 0x000e620008000a00 */
[----:B------:R-:W-:Y:S01]  /*0100*/  HFMA2 R24, -RZ, RZ, 0, 0 ;  /* 0x00000000ff187431 */ /* 0x000fe200000001ff */
[----:B0-----:R-:W-:-:S13]  /*0110*/  ISETP.GE.AND P0, PT, R19, 0x1, PT ;  /* 0x000000011300780c */ /* 0x001fda0003f06270 */
[----:B-1----:R-:W-:Y:S05]  /*0120*/  @!P0 BRA `(.L_x_0) ;  /* 0x0000000400e08947 */ /* 0x002fea0003800000 */
[C---:B------:R-:W-:Y:S01]  /*0130*/  ISETP.GE.U32.AND P1, PT, R19.reuse, 0x8, PT ;  /* 0x000000081300780c */ /* 0x040fe20003f26070 */
[----:B------:R-:W-:Y:S01]  /*0140*/  IMAD R20, R16, R19, RZ ;  /* 0x0000001310147224 */ /* 0x000fe200078e02ff */
[----:B------:R-:W-:Y:S02]  /*0150*/  LOP3.LUT R27, R19, 0x7, RZ, 0xc0, !PT ;  /* 0x00000007131b7812 */ /* 0x000fe400078ec0ff */
[----:B------:R-:W-:Y:S02]  /*0160*/  MOV R24, RZ ;  /* 0x000000ff00187202 */ /* 0x000fe40000000f00 */
[----:B------:R-:W-:Y:S02]  /*0170*/  ISETP.NE.AND P0, PT, R27, RZ, PT ;  /* 0x000000ff1b00720c */ /* 0x000fe40003f05270 */
[----:B------:R-:W-:-:S05]  /*0180*/  MOV R21, RZ ;  /* 0x000000ff00157202 */ /* 0x000fca0000000f00 */
[----:B------:R-:W-:Y:S06]  /*0190*/  @!P1 BRA `(.L_x_1) ;  /* 0x0000000000c49947 */ /* 0x000fec0003800000 */
[----:B------:R-:W0:Y:S01]  /*01a0*/  LDC.64 R2, c[0x0][0x380] ;  /* 0x0000e000ff027b82 */ /* 0x000e220000000a00 */
[----:B------:R-:W-:Y:S02]  /*01b0*/  LOP3.LUT R21, R19, 0x7ffffff8, RZ, 0xc0, !PT ;  /* 0x7ffffff813157812 */ /* 0x000fe400078ec0ff */
[----:B------:R-:W-:Y:S02]  /*01c0*/  MOV R24, RZ ;  /* 0x000000ff00187202 */ /* 0x000fe40000000f00 */
[----:B------:R-:W-:Y:S02]  /*01d0*/  MOV R18, R0 ;  /* 0x0000000000127202 */ /* 0x000fe40000000f00 */
[----:B------:R-:W-:Y:S01]  /*01e0*/  IADD3 R22, PT, PT, -R21, RZ, RZ ;  /* 0x000000ff15167210 */ /* 0x000fe20007ffe1ff */
[----:B0-----:R-:W-:-:S03]  /*01f0*/  IMAD.WIDE.U32 R2, R20, 0x4, R2 ;  /* 0x0000000414027825 */ /* 0x001fc600078e0002 */
[----:B------:R-:W-:-:S04]  /*0200*/  IADD3 R4, P1, PT, R2, 0x10, RZ ;  /* 0x0000001002047810 */ /* 0x000fc80007f3e0ff */
[----:B------:R-:W-:-:S09]  /*0210*/  IADD3.X R5, PT, PT, RZ, R3, RZ, P1, !PT ;  /* 0x00000003ff057210 */ /* 0x000fd20000ffe4ff */
.L_x_2:
[----:B------:R-:W0:Y:S01]  /*0220*/  LDC.64 R14, c[0x0][0x388] ;  /* 0x0000e200ff0e7b82 */ /* 0x000e220000000a00 */
[----:B------:R-:W-:Y:S02]  /*0230*/  MOV R2, R4 ;  /* 0x0000000400027202 */ /* 0x000fe40000000f00 */
[----:B------:R-:W-:-:S05]  /*0240*/  MOV R3, R5 ;  /* 0x0000000500037202 */ /* 0x000fca0000000f00 */
[----:B------:R-:W2:Y:S04]  /*0250*/  LDG.E R25, desc[UR4][R2.64+-0x10] ;  /* 0xfffff00402197981 */ /* 0x000ea8000c1e1900 */
[----:B------:R-:W3:Y:S04]  /*0260*/  LDG.E R23, desc[UR4][R2.64+-0xc] ;  /* 0xfffff40402177981 */ /* 0x000ee8000c1e1900 */
[----:B------:R-:W4:Y:S04]  /*0270*/  LDG.E R29, desc[UR4][R2.64+-0x8] ;  /* 0xfffff804021d7981 */ /* 0x000f28000c1e1900 */
[----:B------:R-:W5:Y:S01]  /*0280*/  LDG.E R28, desc[UR4][R2.64+-0x4] ;  /* 0xfffffc04021c7981 */ /* 0x000f62000c1e1900 */
[----:B0-----:R-:W-:-:S05]  /*0290*/  IMAD.WIDE R14, R18, 0x4, R14 ;  /* 0x00000004120e7825 */ /* 0x001fca00078e020e */
[----:B------:R0:W2:Y:S01]  /*02a0*/  LDG.E R26, desc[UR4][R14.64] ;  /* 0x000000040e1a7981 */ /* 0x0000a2000c1e1900 */
[----:B------:R-:W-:-:S04]  /*02b0*/  IMAD.WIDE R12, R17, 0x4, R14 ;  /* 0x00000004110c7825 */ /* 0x000fc800078e020e */
[C---:B------:R-:W-:Y:S02]  /*02c0*/  IMAD.WIDE R4, R17.reuse, 0x4, R12 ;  /* 0x0000000411047825 */ /* 0x040fe400078e020c */
[----:B------:R-:W3:Y:S02]  /*02d0*/  LDG.E R12, desc[UR4][R12.64] ;  /* 0x000000040c0c7981 */ /* 0x000ee4000c1e1900 */
[C---:B------:R-:W-:Y:S02]  /*02e0*/  IMAD.WIDE R8, R17.reuse, 0x4, R4 ;  /* 0x0000000411087825 */ /* 0x040fe400078e0204 */
[----:B------:R-:W4:Y:S02]  /*02f0*/  LDG.E R4, desc[UR4][R4.64] ;  /* 0x0000000404047981 */ /* 0x000f24000c1e1900 */
[C---:B------:R-:W-:Y:S02]  /*0300*/  IMAD.WIDE R6, R17.reuse, 0x4, R8 ;  /* 0x0000000411067825 */ /* 0x040fe400078e0208 */
[----:B------:R-:W5:Y:S02]  /*0310*/  LDG.E R8, desc[UR4][R8.64] ;  /* 0x0000000408087981 */ /* 0x000f64000c1e1900 */
[----:B------:R-:W-:-:S02]  /*0320*/  IMAD.WIDE R10, R17, 0x4, R6 ;  /* 0x00000004110a7825 */ /* 0x000fc400078e0206 */
[----:B------:R-:W5:Y:S04]  /*0330*/  LDG.E R5, desc[UR4][R2.64] ;  /* 0x0000000402057981 */ /* 0x000f68000c1e1900 */
[----:B------:R-:W5:Y:S01]  /*0340*/  LDG.E R6, desc[UR4][R6.64] ;  /* 0x0000000406067981 */ /* 0x000f62000c1e1900 */
[----:B0-----:R-:W-:-:S03]  /*0350*/  IMAD.WIDE R14, R17, 0x4, R10 ;  /* 0x00000004110e7825 */ /* 0x001fc600078e020a */
[----:B------:R-:W5:Y:S04]  /*0360*/  LDG.E R10, desc[UR4][R10.64] ;  /* 0x000000040a0a7981 */ /* 0x000f68000c1e1900 */
[----:B------:R-:W5:Y:S04]  /*0370*/  LDG.E R13, desc[UR4][R14.64] ;  /* 0x000000040e0d7981 */ /* 0x000f68000c1e1900 */
[----:B------:R-:W5:Y:S04]  /*0380*/  LDG.E R7, desc[UR4][R2.64+0x4] ;  /* 0x0000040402077981 */ /* 0x000f68000c1e1900 */
[----:B------:R-:W5:Y:S01]  /*0390*/  LDG.E R9, desc[UR4][R2.64+0xc] ;  /* 0x00000c0402097981 */ /* 0x000f62000c1e1900 */
[----:B--2---:R-:W-:Y:S01]  /*03a0*/  FFMA R26, R25, R26, R24 ;  /* 0x0000001a191a7223 */ /* 0x004fe20000000018 */
[----:B------:R-:W-:-:S02]  /*03b0*/  IMAD.WIDE R24, R17, 0x4, R14 ;  /* 0x0000000411187825 */ /* 0x000fc400078e020e */
[----:B------:R-:W2:Y:S04]  /*03c0*/  LDG.E R14, desc[UR4][R2.64+0x8] ;  /* 0x00000804020e7981 */ /* 0x000ea8000c1e1900 */
[----:B------:R-:W2:Y:S01]  /*03d0*/  LDG.E R24, desc[UR4][R24.64] ;  /* 0x0000000418187981 */ /* 0x000ea2000c1e1900 */
[----:B---3--:R-:W-:Y:S01]  /*03e0*/  FFMA R12, R23, R12, R26 ;  /* 0x0000000c170c7223 */ /* 0x008fe2000000001a */
[----:B------:R-:W-:-:S03]  /*03f0*/  IADD3 R22, PT, PT, R22, 0x8, RZ ;  /* 0x0000000816167810 */ /* 0x000fc60007ffe0ff */
[----:B----4-:R-:W-:Y:S01]  /*0400*/  FFMA R29, R29, R4, R12 ;  /* 0x000000041d1d7223 */ /* 0x010fe2000000000c */
[----:B------:R-:W-:-:S03]  /*0410*/  ISETP.NE.AND P1, PT, R22, RZ, PT ;  /* 0x000000ff1600720c */ /* 0x000fc60003f25270 */
[----:B-----5:R-:W-:Y:S01]  /*0420*/  FFMA R8, R28, R8, R29 ;  /* 0x000000081c087223 */ /* 0x020fe2000000001d */
[----:B------:R-:W-:-:S03]  /*0430*/  IADD3 R4, P2, PT, R2, 0x20, RZ ;  /* 0x0000002002047810 */ /* 0x000fc60007f5e0ff */
[----:B------:R-:W-:Y:S01]  /*0440*/  FFMA R6, R5, R6, R8 ;  /* 0x0000000605067223 */ /* 0x000fe20000000008 */
[----:B------:R-:W-:Y:S02]  /*0450*/  IADD3.X R5, PT, PT, RZ, R3, RZ, P2, !PT ;  /* 0x00000003ff057210 */ /* 0x000fe400017fe4ff */
[----:B------:R-:W-:Y:S01]  /*0460*/  LEA R18, R17, R18, 0x3 ;  /* 0x0000001211127211 */ /* 0x000fe200078e18ff */
[----:B------:R-:W-:-:S04]  /*0470*/  FFMA R7, R7, R10, R6 ;  /* 0x0000000a07077223 */ /* 0x000fc80000000006 */
[----:B--2---:R-:W-:-:S04]  /*0480*/  FFMA R14, R14, R13, R7 ;  /* 0x0000000d0e0e7223 */ /* 0x004fc80000000007 */
[----:B------:R-:W-:Y:S01]  /*0490*/  FFMA R24, R9, R24, R14 ;  /* 0x0000001809187223 */ /* 0x000fe2000000000e */
[----:B------:R-:W-:Y:S06]  /*04a0*/  @P1 BRA `(.L_x_2) ;  /* 0xfffffffc005c1947 */ /* 0x000fec000383ffff */
.L_x_1:
[----:B------:R-:W-:Y:S05]  /*04b0*/  @!P0 BRA `(.L_x_0) ;  /* 0x0000000000fc8947 */ /* 0x000fea0003800000 */
[----:B------:R-:W-:Y:S02]  /*04c0*/  ISETP.GE.U32.AND P1, PT, R27, 0x4, PT ;  /* 0x000000041b00780c */ /* 0x000fe40003f26070 */
[----:B------:R-:W-:-:S04]  /*04d0*/  LOP3.LUT R14, R19, 0x3, RZ, 0xc0, !PT ;  /* 0x00000003130e7812 */ /* 0x000fc800078ec0ff */
[----:B------:R-:W-:-:S07]  /*04e0*/  ISETP.NE.AND P0, PT, R14, RZ, PT ;  /* 0x000000ff0e00720c */ /* 0x000fce0003f05270 */
[----:B------:R-:W-:Y:S06]  /*04f0*/  @!P1 BRA `(.L_x_3) ;  /* 0x00000000006c9947 */ /* 0x000fec0003800000 */
[----:B------:R-:W0:Y:S01]  /*0500*/  LDC.64 R4, c[0x0][0x388] ;  /* 0x0000e200ff047b82 */ /* 0x000e220000000a00 */
[----:B------:R-:W1:Y:S01]  /*0510*/  LDCU.64 UR6, c[0x0][0x380] ;  /* 0x00007000ff0677ac */ /* 0x000e620008000a00 */
[----:B------:R-:W-:Y:S01]  /*0520*/  IMAD R7, R21, R17, R0 ;  /* 0x0000001115077224 */ /* 0x000fe200078e0200 */
[CC--:B------:R-:W-:Y:S02]  /*0530*/  IADD3 R3, PT, PT, R20.reuse, R21.reuse, RZ ;  /* 0x0000001514037210 */ /* 0x0c0fe40007ffe0ff */
[----:B------:R-:W-:-:S03]  /*0540*/  IADD3 R8, P1, PT, R20, R21, RZ ;  /* 0x0000001514087210 */ /* 0x000fc60007f3e0ff */
[----:B------:R-:W2:Y:S01]  /*0550*/  LDC.64 R12, c[0x0][0x380] ;  /* 0x0000e000ff0c7b82 */ /* 0x000ea20000000a00 */
[----:B0-----:R-:W-:-:S04]  /*0560*/  IMAD.WIDE R4, R7, 0x4, R4 ;  /* 0x0000000407047825 */ /* 0x001fc800078e0204 */
[----:B------:R-:W-:Y:S02]  /*0570*/  IMAD.WIDE R6, R17, 0x4, R4 ;  /* 0x0000000411067825 */ /* 0x000fe400078e0204 */
[----:B------:R-:W3:Y:S02]  /*0580*/  LDG.E R4, desc[UR4][R4.64] ;  /* 0x0000000404047981 */ /* 0x000ee4000c1e1900 */
[----:B--2---:R-:W-:Y:S01]  /*0590*/  IMAD.WIDE.U32 R12, R3, 0x4, R12 ;  /* 0x00000004030c7825 */ /* 0x004fe200078e000c */
[----:B------:R-:W-:Y:S02]  /*05a0*/  IADD3.X R3, PT, PT, RZ, RZ, RZ, P1, !PT ;  /* 0x000000ffff037210 */ /* 0x000fe40000ffe4ff */
[----:B-1----:R-:W-:-:S03]  /*05b0*/  LEA R2, P1, R8, UR6, 0x2 ;  /* 0x0000000608027c11 */ /* 0x002fc6000f8210ff */
[----:B------:R-:W3:Y:S01]  /*05c0*/  LDG.E R13, desc[UR4][R12.64] ;  /* 0x000000040c0d7981 */ /* 0x000ee2000c1e1900 */
[----:B------:R-:W-:Y:S01]  /*05d0*/  LEA.HI.X R3, R8, UR7, R3, 0x2, P1 ;  /* 0x0000000708037c11 */ /* 0x000fe200088f1403 */
[C---:B------:R-:W-:Y:S02]  /*05e0*/  IMAD.WIDE R8, R17.reuse, 0x4, R6 ;  /* 0x0000000411087825 */ /* 0x040fe400078e0206 */
[----:B------:R-:W2:Y:S04]  /*05f0*/  LDG.E R6, desc[UR4][R6.64] ;  /* 0x0000000406067981 */ /* 0x000ea8000c1e1900 */
[----:B------:R-:W2:Y:S01]  /*0600*/  LDG.E R15, desc[UR4][R2.64+0x4] ;  /* 0x00000404020f7981 */ /* 0x000ea2000c1e1900 */
[----:B------:R-:W-:-:S03]  /*0610*/  IMAD.WIDE R10, R17, 0x4, R8 ;  /* 0x00000004110a7825 */ /* 0x000fc600078e0208 */
[----:B------:R-:W4:Y:S04]  /*0620*/  LDG.E R22, desc[UR4][R8.64] ;  /* 0x0000000408167981 */ /* 0x000f28000c1e1900 */
[----:B------:R-:W4:Y:S04]  /*0630*/  LDG.E R18, desc[UR4][R2.64+0x8] ;  /* 0x0000080402127981 */ /* 0x000f28000c1e1900 */
[----:B------:R-:W5:Y:S04]  /*0640*/  LDG.E R26, desc[UR4][R2.64+0xc] ;  /* 0x00000c04021a7981 */ /* 0x000f68000c1e1900 */
[----:B------:R-:W5:Y:S01]  /*0650*/  LDG.E R10, desc[UR4][R10.64] ;  /* 0x000000040a0a7981 */ /* 0x000f62000c1e1900 */
[----:B------:R-:W-:Y:S01]  /*0660*/  IADD3 R21, PT, PT, R21, 0x4, RZ ;  /* 0x0000000415157810 */ /* 0x000fe20007ffe0ff */
[----:B---3--:R-:W-:-:S04]  /*0670*/  FFMA R24, R13, R4, R24 ;  /* 0x000000040d187223 */ /* 0x008fc80000000018 */
[----:B--2---:R-:W-:-:S04]  /*0680*/  FFMA R15, R15, R6, R24 ;  /* 0x000000060f0f7223 */ /* 0x004fc80000000018 */
[----:B----4-:R-:W-:-:S04]  /*0690*/  FFMA R15, R18, R22, R15 ;  /* 0x00000016120f7223 */ /* 0x010fc8000000000f */
[----:B-----5:R-:W-:-:S07]  /*06a0*/  FFMA R24, R26, R10, R15 ;  /* 0x0000000a1a187223 */ /* 0x020fce000000000f */
.L_x_3:
[----:B------:R-:W-:Y:S05]  /*06b0*/  @!P0 BRA `(.L_x_0) ;  /* 0x00000000007c8947 */ /* 0x000fea0003800000 */
[----:B------:R-:W-:Y:S01]  /*06c0*/  ISETP.NE.AND P1, PT, R14, 0x1, PT ;  /* 0x000000010e00780c */ /* 0x000fe20003f25270 */
[----:B------:R-:W0:Y:S01]  /*06d0*/  LDC.64 R10, c[0x0][0x380] ;  /* 0x0000e000ff0a7b82 */ /* 0x000e220000000a00 */
[----:B------:R-:W-:-:S04]  /*06e0*/  LOP3.LUT R19, R19, 0x1, RZ, 0xc0, !PT ;  /* 0x0000000113137812 */ /* 0x000fc800078ec0ff */
[----:B------:R-:W-:-:S03]  /*06f0*/  ISETP.NE.U32.AND P0, PT, R19, 0x1, PT ;  /* 0x000000011300780c */ /* 0x000fc60003f05070 */
[----:B------:R-:W1:Y:S04]  /*0700*/  LDC.64 R8, c[0x0][0x388] ;  /* 0x0000e200ff087b82 */ /* 0x000e680000000a00 */
[CC--:B------:R-:W-:Y:S02]  /*0710*/  @P1 IADD3 R13, PT, PT, R20.reuse, R21.reuse, RZ ;  /* 0x00000015140d1210 */ /* 0x0c0fe40007ffe0ff */
[----:B------:R-:W-:Y:S02]  /*0720*/  @P1 IADD3 R12, P2, PT, R20, R21, RZ ;  /* 0x00000015140c1210 */ /* 0x000fe40007f5e0ff */
[----:B------:R-:W2:Y:S02]  /*0730*/  @P1 LDC.64 R2, c[0x0][0x380] ;  /* 0x0000e000ff021b82 */ /* 0x000ea40000000a00 */
[----:B------:R-:W-:-:S06]  /*0740*/  @P1 IADD3.X R14, PT, PT, RZ, RZ, RZ, P2, !PT ;  /* 0x000000ffff0e1210 */ /* 0x000fcc00017fe4ff */
[----:B------:R-:W3:Y:S01]  /*0750*/  LDC.64 R4, c[0x0][0x380] ;  /* 0x0000e000ff047b82 */ /* 0x000ee20000000a00 */
[----:B0-----:R-:W-:-:S04]  /*0760*/  @P1 IMAD.WIDE.U32 R10, R13, 0x4, R10 ;  /* 0x000000040d0a1825 */ /* 0x001fc800078e000a */
[C---:B------:R-:W-:Y:S01]  /*0770*/  @P1 IMAD R13, R21.reuse, R17, R0 ;  /* 0x00000011150d1224 */ /* 0x040fe200078e0200 */
[----:B------:R-:W-:Y:S01]  /*0780*/  @P1 IADD3 R21, PT, PT, R21, 0x2, RZ ;  /* 0x0000000215151810 */ /* 0x000fe20007ffe0ff */
[----:B------:R-:W4:Y:S01]  /*0790*/  @P1 LDG.E R11, desc[UR4][R10.64] ;  /* 0x000000040a0b1981 */ /* 0x000f22000c1e1900 */
[----:B------:R-:W0:Y:S01]  /*07a0*/  LDC.64 R6, c[0x0][0x388] ;  /* 0x0000e200ff067b82 */ /* 0x000e220000000a00 */
[----:B-1----:R-:W-:Y:S01]  /*07b0*/  @P1 IMAD.WIDE R8, R13, 0x4, R8 ;  /* 0x000000040d081825 */ /* 0x002fe200078e0208 */
[----:B------:R-:W-:Y:S02]  /*07c0*/  @!P0 IADD3 R15, PT, PT, R20, R21, RZ ;  /* 0x00000015140f8210 */ /* 0x000fe40007ffe0ff */
[----:B--2---:R-:W-:Y:S01]  /*07d0*/  @P1 LEA R2, P2, R12, R2, 0x2 ;  /* 0x000000020c021211 */ /* 0x004fe200078410ff */
[----:B------:R-:W-:-:S03]  /*07e0*/  @!P0 IMAD R21, R21, R17, R0 ;  /* 0x0000001115158224 */ /* 0x000fc600078e0200 */
[----:B------:R-:W-:Y:S01]  /*07f0*/  @P1 LEA.HI.X R3, R12, R3, R14, 0x2, P2 ;  /* 0x000000030c031211 */ /* 0x000fe200010f140e */
[----:B------:R-:W-:Y:S01]  /*0800*/  @P1 IMAD.WIDE R12, R17, 0x4, R8 ;  /* 0x00000004110c1825 */ /* 0x000fe200078e0208 */
[----:B------:R-:W4:Y:S03]  /*0810*/  @P1 LDG.E R14, desc[UR4][R8.64] ;  /* 0x00000004080e1981 */ /* 0x000f26000c1e1900 */
[----:B---3--:R-:W-:Y:S01]  /*0820*/  @!P0 IMAD.WIDE.U32 R4, R15, 0x4, R4 ;  /* 0x000000040f048825 */ /* 0x008fe200078e0004 */
[----:B------:R-:W2:Y:S04]  /*0830*/  @P1 LDG.E R2, desc[UR4][R2.64+0x4] ;  /* 0x0000040402021981 */ /* 0x000ea8000c1e1900 */
[----:B------:R-:W2:Y:S01]  /*0840*/  @P1 LDG.E R12, desc[UR4][R12.64] ;  /* 0x000000040c0c1981 */ /* 0x000ea2000c1e1900 */
[----:B0-----:R-:W-:-:S03]  /*0850*/  @!P0 IMAD.WIDE R6, R21, 0x4, R6 ;  /* 0x0000000415068825 */ /* 0x001fc600078e0206 */
[----:B------:R-:W3:Y:S04]  /*0860*/  @!P0 LDG.E R5, desc[UR4][R4.64] ;  /* 0x0000000404058981 */ /* 0x000ee8000c1e1900 */
[----:B------:R-:W3:Y:S01]  /*0870*/  @!P0 LDG.E R6, desc[UR4][R6.64] ;  /* 0x0000000406068981 */ /* 0x000ee2000c1e1900 */
[----:B----4-:R-:W-:-:S04]  /*0880*/  @P1 FFMA R11, R11, R14, R24 ;  /* 0x0000000e0b0b1223 */ /* 0x010fc80000000018 */
[----:B--2---:R-:W-:-:S04]  /*0890*/  @P1 FFMA R24, R2, R12, R11 ;  /* 0x0000000c02181223 */ /* 0x004fc8000000000b */
[----:B---3--:R-:W-:-:S07]  /*08a0*/  @!P0 FFMA R24, R5, R6, R24 ;  /* 0x0000000605188223 */ /* 0x008fce0000000018 */
.L_x_0:
[----:B------:R-:W0:Y:S01]  /*08b0*/  LDC.64 R2, c[0x0][0x390] ;  /* 0x0000e400ff027b82 */ /* 0x000e220000000a00 */
[----:B------:R-:W-:-:S04]  /*08c0*/  IMAD R17, R16, R17, R0 ;  /* 0x0000001110117224 */ /* 0x000fc800078e0200 */
[----:B0-----:R-:W-:-:S05]  /*08d0*/  IMAD.WIDE R2, R17, 0x4, R2 ;  /* 0x0000000411027825 */ /* 0x001fca00078e0202 */
[----:B------:R-:W-:Y:S01]  /*08e0*/  STG.E desc[UR4][R2.64], R24 ;  /* 0x0000001802007986 */ /* 0x000fe2000c101904 */
[----:B------:R-:W-:Y:S05]  /*08f0*/  EXIT ;  /* 0x000000000000794d */ /* 0x000fea0003800000 */
.L_x_4:
[----:B------:R-:W-:-:S00]  /*0900*/  BRA `(.L_x_4) ;  /* 0xfffffffc00fc7947 */ /* 0x000fc0000383ffff */
[----:B------:R-:W-:-:S00]  /*0910*/  NOP ;  /* 0x0000000000007918 */ /* 0x000fc00000000000 */
        /* <DEDUP_REMOVED lines=14> */
.L_x_5:


//--------------------- .nv.shared.reserved.0     --------------------------
	.section	.nv.shared.reserved.0,"aw",@nobits
	.weak		__nv_reservedSMEM_offset_0_alias
	.size		__nv_reservedSMEM_offset_0_alias, 0, 64
	.other		__nv_reservedSMEM_offset_0_alias,@"STO_CUDA_RESERVED_SHARED STV_DEFAULT"
__nv_reservedSMEM_offset_0_alias:
	.zero		0
	.zero		64


//--------------------- .nv.constant0._Z9matrixMulPKfS0_Pfiii --------------------------
	.section	.nv.constant0._Z9matrixMulPKfS0_Pfiii,"a",@progbits
	.sectionflags	@""
	.align	4
.nv.constant0._Z9matrixMulPKfS0_Pfiii:
	.zero		932


//--------------------- SYMBOLS --------------------------

	.type		.nv.reservedSmem.offset0,@object
	.size		.nv.reservedSmem.offset0,0x4
